	.headerflags	@"EF_CUDA_TEXMODE_UNIFIED EF_CUDA_64BIT_ADDRESS EF_CUDA_ACCELERATORS EF_CUDA_SM90 EF_CUDA_VIRTUAL_SM(EF_CUDA_SM90)"
	.elftype	@"ET_EXEC"


//--------------------- .nv.info                  --------------------------
	.section	.nv.info,"",@"SHT_CUDA_INFO"
	.align	4


	//----- nvinfo : EIATTR_REGCOUNT
	.align		4
        /*0000*/ 	.byte	0x04, 0x2f
        /*0002*/ 	.short	(.L_1 - .L_0)
	.align		4
.L_0:
        /*0004*/ 	.word	index@(triton_poi_fused_max_pool2d_with_indices_21)
        /*0008*/ 	.word	0x00000010


	//----- nvinfo : EIATTR_MIN_STACK_SIZE
	.align		4
.L_1:
        /*000c*/ 	.byte	0x04, 0x12
        /*000e*/ 	.short	(.L_3 - .L_2)
	.align		4
.L_2:
        /*0010*/ 	.word	index@(triton_poi_fused_max_pool2d_with_indices_21)
        /*0014*/ 	.word	0x00000000


	//----- nvinfo : EIATTR_FRAME_SIZE
	.align		4
.L_3:
        /*0018*/ 	.byte	0x04, 0x11
        /*001a*/ 	.short	(.L_5 - .L_4)
	.align		4
.L_4:
        /*001c*/ 	.word	index@(triton_poi_fused_max_pool2d_with_indices_21)
        /*0020*/ 	.word	0x00000000


	//----- nvinfo : EIATTR_MIN_STACK_SIZE
	.align		4
.L_5:
        /*0024*/ 	.byte	0x04, 0x12
        /*0026*/ 	.short	(.L_7 - .L_6)
	.align		4
.L_6:
        /*0028*/ 	.word	index@(triton_poi_fused_max_pool2d_with_indices_21)
        /*002c*/ 	.word	0x00000000
.L_7:


//--------------------- .nv.info.triton_poi_fused_max_pool2d_with_indices_21 --------------------------
	.section	.nv.info.triton_poi_fused_max_pool2d_with_indices_21,"",@"SHT_CUDA_INFO"
	.sectionflags	@""
	.align	4


	//----- nvinfo : EIATTR_CUDA_API_VERSION
	.align		4
        /*0000*/ 	.byte	0x04, 0x37
        /*0002*/ 	.short	(.L_9 - .L_8)
.L_8:
        /*0004*/ 	.word	0x0000007c


	//----- nvinfo : EIATTR_KPARAM_INFO
	.align		4
.L_9:
        /*0008*/ 	.byte	0x04, 0x17
        /*000a*/ 	.short	(.L_11 - .L_10)
.L_10:
        /*000c*/ 	.word	0x00000000
        /*0010*/ 	.short	0x0003
        /*0012*/ 	.short	0x0018
        /*0014*/ 	.byte	0x00, 0xf0, 0x11, 0x00


	//----- nvinfo : EIATTR_KPARAM_INFO
	.align		4
.L_11:
        /*0018*/ 	.byte	0x04, 0x17
        /*001a*/ 	.short	(.L_13 - .L_12)
.L_12:
        /*001c*/ 	.word	0x00000000
        /*0020*/ 	.short	0x0002
        /*0022*/ 	.short	0x0010
        /*0024*/ 	.byte	0x00, 0xf4, 0x21, 0x00


	//----- nvinfo : EIATTR_KPARAM_INFO
	.align		4
.L_13:
        /*0028*/ 	.byte	0x04, 0x17
        /*002a*/ 	.short	(.L_15 - .L_14)
.L_14:
        /*002c*/ 	.word	0x00000000
        /*0030*/ 	.short	0x0001
        /*0032*/ 	.short	0x0008
        /*0034*/ 	.byte	0x00, 0xf4, 0x21, 0x00


	//----- nvinfo : EIATTR_KPARAM_INFO
	.align		4
.L_15:
        /*0038*/ 	.byte	0x04, 0x17
        /*003a*/ 	.short	(.L_17 - .L_16)
.L_16:
        /*003c*/ 	.word	0x00000000
        /*0040*/ 	.short	0x0000
        /*0042*/ 	.short	0x0000
        /*0044*/ 	.byte	0x00, 0xf4, 0x21, 0x00


	//----- nvinfo : EIATTR_SPARSE_MMA_MASK
	.align		4
.L_17:
        /*0048*/ 	.byte	0x03, 0x50
        /*004a*/ 	.short	0x0000


	//----- nvinfo : EIATTR_MAXREG_COUNT
	.align		4
        /*004c*/ 	.byte	0x03, 0x1b
        /*004e*/ 	.short	0x00ff


	//----- nvinfo : EIATTR_EXIT_INSTR_OFFSETS
	.align		4
        /*0050*/ 	.byte	0x04, 0x1c
        /*0052*/ 	.short	(.L_19 - .L_18)


	//   ....[0]....
.L_18:
        /*0054*/ 	.word	0x00000410


	//----- nvinfo : EIATTR_REQNTID
	.align		4
.L_19:
        /*0058*/ 	.byte	0x04, 0x10
        /*005a*/ 	.short	(.L_21 - .L_20)
.L_20:
        /*005c*/ 	.word	0x00000100
        /*0060*/ 	.word	0x00000001
        /*0064*/ 	.word	0x00000001


	//----- nvinfo : EIATTR_CBANK_PARAM_SIZE
	.align		4
.L_21:
        /*0068*/ 	.byte	0x03, 0x19
        /*006a*/ 	.short	0x001c


	//----- nvinfo : EIATTR_PARAM_CBANK
	.align		4
        /*006c*/ 	.byte	0x04, 0x0a
        /*006e*/ 	.short	(.L_23 - .L_22)
	.align		4
.L_22:
        /*0070*/ 	.word	index@(.nv.constant0.triton_poi_fused_max_pool2d_with_indices_21)
        /*0074*/ 	.short	0x0210
        /*0076*/ 	.short	0x001c


	//----- nvinfo : EIATTR_SW_WAR
	.align		4
.L_23:
        /*0078*/ 	.byte	0x04, 0x36
        /*007a*/ 	.short	(.L_25 - .L_24)
.L_24:
        /*007c*/ 	.word	0x00000008
.L_25:


//--------------------- .nv.callgraph             --------------------------
	.section	.nv.callgraph,"",@"SHT_CUDA_CALLGRAPH"
	.align	4
	.sectionentsize	8
	.align		4
        /*0000*/ 	.word	0x00000000
	.align		4
        /*0004*/ 	.word	0xffffffff
	.align		4
        /*0008*/ 	.word	0x00000000
	.align		4
        /*000c*/ 	.word	0xfffffffe
	.align		4
        /*0010*/ 	.word	0x00000000
	.align		4
        /*0014*/ 	.word	0xfffffffd
	.align		4
        /*0018*/ 	.word	0x00000000
	.align		4
        /*001c*/ 	.word	0xfffffffc


//--------------------- .text.triton_poi_fused_max_pool2d_with_indices_21 --------------------------
	.section	.text.triton_poi_fused_max_pool2d_with_indices_21,"ax",@progbits
	.align	128
        .global         triton_poi_fused_max_pool2d_with_indices_21
        .type           triton_poi_fused_max_pool2d_with_indices_21,@function
        .size           triton_poi_fused_max_pool2d_with_indices_21,(.L_x_1 - triton_poi_fused_max_pool2d_with_indices_21)
        .other          triton_poi_fused_max_pool2d_with_indices_21,@"STO_CUDA_ENTRY STV_DEFAULT"
triton_poi_fused_max_pool2d_with_indices_21:
.text.triton_poi_fused_max_pool2d_with_indices_21:
[----:B------:R-:W-:Y:S01]  /*0000*/  LDC R1, c[0x0][0x28] ;  /* 0x00000a00ff017b82 */ /* 0x000fe20000000800 */
[----:B------:R-:W1:Y:S01]  /*0010*/  S2R R0, SR_TID.X ;  /* 0x0000000000007919 */ /* 0x000e620000002100 */
[----:B------:R-:W-:Y:S01]  /*0020*/  ULDC.64 UR4, c[0x0][0x208] ;  /* 0x0000820000047ab9 */ /* 0x000fe20000000a00 */
[----:B------:R-:W-:Y:S01]  /*0030*/  ULDC.64 UR6, c[0x0][0x220] ;  /* 0x0000880000067ab9 */ /* 0x000fe20000000a00 */
[----:B------:R-:W2:Y:S01]  /*0040*/  S2R R3, SR_CTAID.X ;  /* 0x0000000000037919 */ /* 0x000ea20000002500 */
[----:B-1----:R-:W-:Y:S01]  /*0050*/  IMAD.SHL.U32 R0, R0, 0x2, RZ ;  /* 0x0000000200007824 */ /* 0x002fe200078e00ff */
[----:B--2---:R-:W-:-:S04]  /*0060*/  SHF.R.S32.HI R5, RZ, 0x16, R3 ;  /* 0x00000016ff057819 */ /* 0x004fc80000011403 */
[----:B------:R-:W-:Y:S02]  /*0070*/  LOP3.LUT R0, R0, 0x1fe, RZ, 0xc0, !PT ;  /* 0x000001fe00007812 */ /* 0x000fe400078ec0ff */
[----:B------:R-:W-:-:S03]  /*0080*/  SGXT R5, R5, 0x1 ;  /* 0x000000010505781a */ /* 0x000fc60000000200 */
[----:B------:R-:W-:-:S05]  /*0090*/  IMAD R0, R3, 0x200, R0 ;  /* 0x0000020003007824 */ /* 0x000fca00078e0200 */
[----:B------:R-:W-:Y:S02]  /*00a0*/  SHF.R.S32.HI R3, RZ, 0x1f, R0 ;  /* 0x0000001fff037819 */ /* 0x000fe40000011400 */
[-C--:B------:R-:W-:Y:S02]  /*00b0*/  LEA.HI R6, R5, R0.reuse, RZ, 0xc ;  /* 0x0000000005067211 */ /* 0x080fe400078f60ff */
[----:B------:R-:W-:Y:S02]  /*00c0*/  LEA.HI R4, R3, R0, RZ, 0x9 ;  /* 0x0000000003047211 */ /* 0x000fe400078f48ff */
[----:B------:R-:W1:Y:S01]  /*00d0*/  LDC.64 R2, c[0x0][0x210] ;  /* 0x00008400ff027b82 */ /* 0x000e620000000a00 */
[----:B------:R-:W-:Y:S01]  /*00e0*/  IMAD.SHL.U32 R7, R6, 0x4, RZ ;  /* 0x0000000406077824 */ /* 0x000fe200078e00ff */
[----:B------:R-:W-:-:S04]  /*00f0*/  SHF.R.S32.HI R5, RZ, 0x9, R4 ;  /* 0x00000009ff057819 */ /* 0x000fc80000011404 */
[----:B------:R-:W-:Y:S02]  /*0100*/  LEA.HI R6, R5, R5, RZ, 0x3 ;  /* 0x0000000505067211 */ /* 0x000fe400078f18ff */
[----:B------:R-:W-:Y:S02]  /*0110*/  LOP3.LUT R8, R7, 0xffffc000, RZ, 0xc0, !PT ;  /* 0xffffc00007087812 */ /* 0x000fe400078ec0ff */
[----:B------:R-:W-:Y:S02]  /*0120*/  LOP3.LUT R7, R4, 0xfffffe00, RZ, 0xc0, !PT ;  /* 0xfffffe0004077812 */ /* 0x000fe400078ec0ff */
[----:B------:R-:W-:Y:S02]  /*0130*/  LOP3.LUT R6, R6, 0x3ffff8, RZ, 0xc0, !PT ;  /* 0x003ffff806067812 */ /* 0x000fe400078ec0ff */
[----:B------:R-:W-:-:S03]  /*0140*/  IADD3 R7, R8, R0, -R7 ;  /* 0x0000000008077210 */ /* 0x000fc60007ffe807 */
[----:B------:R-:W-:-:S04]  /*0150*/  IMAD.IADD R6, R5, 0x1, -R6 ;  /* 0x0000000105067824 */ /* 0x000fc800078e0a06 */
[----:B------:R-:W-:-:S04]  /*0160*/  IMAD R11, R6, 0x400, R7 ;  /* 0x00000400060b7824 */ /* 0x000fc800078e0207 */
[C---:B------:R-:W-:Y:S02]  /*0170*/  VIADD R9, R11.reuse, 0x200 ;  /* 0x000002000b097836 */ /* 0x040fe40000000000 */
[----:B-1----:R-:W-:-:S04]  /*0180*/  IMAD.WIDE R6, R11, 0x4, R2 ;  /* 0x000000040b067825 */ /* 0x002fc800078e0202 */
[--C-:B------:R-:W-:Y:S02]  /*0190*/  IMAD.WIDE R8, R9, 0x4, R2.reuse ;  /* 0x0000000409087825 */ /* 0x100fe400078e0202 */
[----:B------:R-:W2:Y:S02]  /*01a0*/  LDG.E.64 R6, desc[UR4][R6.64] ;  /* 0x0000000406067981 */ /* 0x000ea4000c1e1b00 */
[----:B------:R-:W-:Y:S02]  /*01b0*/  VIADD R5, R11, 0x2000 ;  /* 0x000020000b057836 */ /* 0x000fe40000000000 */
[----:B------:R1:W2:Y:S02]  /*01c0*/  LDG.E.64 R12, desc[UR4][R8.64] ;  /* 0x00000004080c7981 */ /* 0x0002a4000c1e1b00 */
[----:B------:R-:W-:-:S04]  /*01d0*/  IMAD.WIDE R4, R5, 0x4, R2 ;  /* 0x0000000405047825 */ /* 0x000fc800078e0202 */
[----:B------:R-:W-:Y:S02]  /*01e0*/  VIADD R11, R11, 0x2200 ;  /* 0x000022000b0b7836 */ /* 0x000fe40000000000 */
[----:B------:R-:W3:Y:S02]  /*01f0*/  LDG.E.64 R4, desc[UR4][R4.64] ;  /* 0x0000000404047981 */ /* 0x000ee4000c1e1b00 */
[----:B------:R-:W-:Y:S01]  /*0200*/  IMAD.WIDE R2, R11, 0x4, R2 ;  /* 0x000000040b027825 */ /* 0x000fe200078e0202 */
[----:B-1----:R-:W1:Y:S05]  /*0210*/  LDC.64 R8, c[0x0][0x218] ;  /* 0x00008600ff087b82 */ /* 0x002e6a0000000a00 */
[----:B------:R-:W4:Y:S01]  /*0220*/  LDG.E.64 R2, desc[UR4][R2.64] ;  /* 0x0000000402027981 */ /* 0x000f22000c1e1b00 */
[----:B--2---:R-:W-:-:S02]  /*0230*/  FSETP.GT.AND P4, PT, R13, R7, PT ;  /* 0x000000070d00720b */ /* 0x004fc40003f84000 */
[----:B------:R-:W-:Y:S02]  /*0240*/  FSETP.GT.AND P3, PT, R12, R6, PT ;  /* 0x000000060c00720b */ /* 0x000fe40003f64000 */
[----:B------:R-:W-:Y:S02]  /*0250*/  FSETP.NAN.AND P0, PT, R13, R13, PT ;  /* 0x0000000d0d00720b */ /* 0x000fe40003f08000 */
[----:B---3--:R-:W-:Y:S02]  /*0260*/  FSETP.NAN.AND P6, PT, R5, R5, PT ;  /* 0x000000050500720b */ /* 0x008fe40003fc8000 */
[----:B------:R-:W-:Y:S02]  /*0270*/  FSETP.NAN.AND P5, PT, R4, R4, PT ;  /* 0x000000040400720b */ /* 0x000fe40003fa8000 */
[----:B------:R-:W-:-:S03]  /*0280*/  FSETP.NAN.AND P1, PT, R12, R12, PT ;  /* 0x0000000c0c00720b */ /* 0x000fc60003f28000 */
[----:B------:R-:W-:Y:S02]  /*0290*/  @!P4 SEL R13, R13, R7, P0 ;  /* 0x000000070d0dc207 */ /* 0x000fe40000000000 */
[----:B------:R-:W-:Y:S02]  /*02a0*/  @!P3 SEL R12, R12, R6, P1 ;  /* 0x000000060c0cb207 */ /* 0x000fe40000800000 */
[----:B------:R-:W-:Y:S02]  /*02b0*/  FSETP.GEU.AND P0, PT, R13, R5, PT ;  /* 0x000000050d00720b */ /* 0x000fe40003f0e000 */
[----:B----4-:R-:W-:Y:S02]  /*02c0*/  FSETP.NAN.AND P1, PT, R2, R2, PT ;  /* 0x000000020200720b */ /* 0x010fe40003f28000 */
[----:B------:R-:W-:Y:S02]  /*02d0*/  FSETP.GEU.AND P2, PT, R12, R4, PT ;  /* 0x000000040c00720b */ /* 0x000fe40003f4e000 */
[----:B------:R-:W-:-:S02]  /*02e0*/  @!P6 SEL R5, R5, R13, !P0 ;  /* 0x0000000d0505e207 */ /* 0x000fc40004000000 */
[----:B------:R-:W-:Y:S02]  /*02f0*/  FSETP.NAN.AND P6, PT, R3, R3, PT ;  /* 0x000000030300720b */ /* 0x000fe40003fc8000 */
[----:B------:R-:W-:Y:S02]  /*0300*/  SEL R7, RZ, 0x1, !P4 ;  /* 0x00000001ff077807 */ /* 0x000fe40006000000 */
[----:B------:R-:W-:Y:S02]  /*0310*/  @!P5 SEL R4, R4, R12, !P2 ;  /* 0x0000000c0404d207 */ /* 0x000fe40005000000 */
[----:B------:R-:W-:Y:S02]  /*0320*/  SEL R6, RZ, 0x1, !P3 ;  /* 0x00000001ff067807 */ /* 0x000fe40005800000 */
[----:B------:R-:W-:Y:S02]  /*0330*/  SEL R7, R7, 0x2, P0 ;  /* 0x0000000207077807 */ /* 0x000fe40000000000 */
[----:B------:R-:W-:-:S02]  /*0340*/  FSETP.GEU.AND P3, PT, R4, R2, PT ;  /* 0x000000020400720b */ /* 0x000fc40003f6e000 */
[----:B------:R-:W-:Y:S02]  /*0350*/  SEL R10, R6, 0x2, P2 ;  /* 0x00000002060a7807 */ /* 0x000fe40001000000 */
[----:B------:R-:W-:Y:S02]  /*0360*/  FSETP.GEU.AND P0, PT, R5, R3, PT ;  /* 0x000000030500720b */ /* 0x000fe40003f0e000 */
[----:B------:R-:W-:Y:S02]  /*0370*/  @!P1 SEL R2, R2, R4, !P3 ;  /* 0x0000000402029207 */ /* 0x000fe40005800000 */
[----:B------:R-:W-:Y:S02]  /*0380*/  SEL R10, R10, 0x3, P3 ;  /* 0x000000030a0a7807 */ /* 0x000fe40001800000 */
[----:B------:R-:W-:Y:S02]  /*0390*/  SEL R11, R7, 0x3, P0 ;  /* 0x00000003070b7807 */ /* 0x000fe40000000000 */
[----:B------:R-:W-:-:S02]  /*03a0*/  IADD3 R6, P1, R0, UR6, RZ ;  /* 0x0000000600067c10 */ /* 0x000fc4000ff3e0ff */
[----:B------:R-:W-:Y:S01]  /*03b0*/  @!P6 SEL R3, R3, R5, !P0 ;  /* 0x000000050303e207 */ /* 0x000fe20004000000 */
[C---:B-1----:R-:W-:Y:S01]  /*03c0*/  IMAD.WIDE R4, R0.reuse, 0x4, R8 ;  /* 0x0000000400047825 */ /* 0x042fe200078e0208 */
[----:B------:R-:W-:-:S03]  /*03d0*/  LEA.HI.X.SX32 R7, R0, UR7, 0x1, P1 ;  /* 0x0000000700077c11 */ /* 0x000fc600088f0eff */
[----:B------:R-:W-:Y:S01]  /*03e0*/  IMAD R11, R11, 0x100, R10 ;  /* 0x000001000b0b7824 */ /* 0x000fe200078e020a */
[----:B------:R-:W-:Y:S04]  /*03f0*/  STG.E.64 desc[UR4][R4.64], R2 ;  /* 0x0000000204007986 */ /* 0x000fe8000c101b04 */
[----:B------:R-:W-:Y:S01]  /*0400*/  STG.E.U16 desc[UR4][R6.64], R11 ;  /* 0x0000000b06007986 */ /* 0x000fe2000c101504 */
[----:B------:R-:W-:Y:S05]  /*0410*/  EXIT ;  /* 0x000000000000794d */ /* 0x000fea0003800000 */
.L_x_0:
[----:B------:R-:W-:-:S00]  /*0420*/  BRA `(.L_x_0) ;  /* 0xfffffffc00fc7947 */ /* 0x000fc0000383ffff */
[----:B------:R-:W-:-:S00]  /*0430*/  NOP ;  /* 0x0000000000007918 */ /* 0x000fc00000000000 */
        /* <DEDUP_REMOVED lines=12> */
.L_x_1:


//--------------------- .nv.constant0.triton_poi_fused_max_pool2d_with_indices_21 --------------------------
	.section	.nv.constant0.triton_poi_fused_max_pool2d_with_indices_21,"a",@progbits
	.sectionflags	@""
	.align	4
.nv.constant0.triton_poi_fused_max_pool2d_with_indices_21:
	.zero		556
